//
// Generated by NVIDIA NVVM Compiler
//
// Compiler Build ID: CL-36424714
// Cuda compilation tools, release 13.0, V13.0.88
// Based on NVVM 20.0.0
//

.version 9.0
.target sm_100
.address_size 64

	// .globl	_Z9vectorAddPfS_S_i

.visible .entry _Z9vectorAddPfS_S_i(
	.param .u64 .ptr .align 1 _Z9vectorAddPfS_S_i_param_0,
	.param .u64 .ptr .align 1 _Z9vectorAddPfS_S_i_param_1,
	.param .u64 .ptr .align 1 _Z9vectorAddPfS_S_i_param_2,
	.param .u32 _Z9vectorAddPfS_S_i_param_3
)
{
	.reg .pred 	%p<2>;
	.reg .b32 	%r<6>;
	.reg .b32 	%f<4>;
	.reg .b64 	%rd<11>;

	ld.param.u64 	%rd1, [_Z9vectorAddPfS_S_i_param_0];
	ld.param.u64 	%rd2, [_Z9vectorAddPfS_S_i_param_1];
	ld.param.u64 	%rd3, [_Z9vectorAddPfS_S_i_param_2];
	ld.param.u32 	%r2, [_Z9vectorAddPfS_S_i_param_3];
	mov.u32 	%r3, %tid.x;
	mov.u32 	%r4, %ctaid.x;
	mov.u32 	%r5, %ntid.x;
	mad.lo.s32 	%r1, %r4, %r5, %r3;
	setp.ge.s32 	%p1, %r1, %r2;
	@%p1 bra 	$L__BB0_2;
	cvta.to.global.u64 	%rd4, %rd1;
	cvta.to.global.u64 	%rd5, %rd2;
	cvta.to.global.u64 	%rd6, %rd3;
	mul.wide.s32 	%rd7, %r1, 4;
	add.s64 	%rd8, %rd4, %rd7;
	ld.global.f32 	%f1, [%rd8];
	add.s64 	%rd9, %rd5, %rd7;
	ld.global.f32 	%f2, [%rd9];
	add.f32 	%f3, %f1, %f2;
	add.s64 	%rd10, %rd6, %rd7;
	st.global.f32 	[%rd10], %f3;
$L__BB0_2:
	ret;

}
	// .globl	_Z10vectorInitPfi
.visible .entry _Z10vectorInitPfi(
	.param .u64 .ptr .align 1 _Z10vectorInitPfi_param_0,
	.param .u32 _Z10vectorInitPfi_param_1
)
{
	.reg .pred 	%p<2>;
	.reg .b32 	%r<13>;
	.reg .b32 	%f<2>;
	.reg .b64 	%rd<5>;

	ld.param.u64 	%rd1, [_Z10vectorInitPfi_param_0];
	ld.param.u32 	%r2, [_Z10vectorInitPfi_param_1];
	mov.u32 	%r3, %tid.x;
	mov.u32 	%r4, %ctaid.x;
	mov.u32 	%r5, %ntid.x;
	mad.lo.s32 	%r1, %r4, %r5, %r3;
	setp.ge.s32 	%p1, %r1, %r2;
	@%p1 bra 	$L__BB1_2;
	cvta.to.global.u64 	%rd2, %rd1;
	mad.lo.s32 	%r6, %r1, 17, 13;
	mul.hi.s32 	%r7, %r6, 1374389535;
	shr.u32 	%r8, %r7, 31;
	shr.s32 	%r9, %r7, 5;
	add.s32 	%r10, %r9, %r8;
	mul.lo.s32 	%r11, %r10, 100;
	sub.s32 	%r12, %r6, %r11;
	cvt.rn.f32.s32 	%f1, %r12;
	mul.wide.s32 	%rd3, %r1, 4;
	add.s64 	%rd4, %rd2, %rd3;
	st.global.f32 	[%rd4], %f1;
$L__BB1_2:
	ret;

}


// ===== COMPILED SASS (sm_100) =====

	.target	sm_100

	.elftype	@"ET_EXEC"


//--------------------- .note.nv.tkinfo           --------------------------
	.section	.note.nv.tkinfo,"",@"SHT_NOTE"
	.sectionflags	@"SHF_NOTE_NV_TKINFO"
	.tkinfo
        /*0018*/ 	.word	0x00000002
        /*0030*/ 	.string	""
        /*0030*/ 	.string	"ptxas"
        /*0030*/ 	.string	"Cuda compilation tools, release 13.0, V13.0.88"
        /*0030*/ 	.string	"Build cuda_13.0.r13.0/compiler.36424714_0"
        /*0030*/ 	.string	"-arch sm_100 -m 64 "



//--------------------- .note.nv.cuinfo           --------------------------
	.section	.note.nv.cuinfo,"",@"SHT_NOTE"
	.sectionflags	@"SHF_NOTE_NV_CUINFO"
        /*0018*/ 	.short	0x0002
        /*001a*/ 	.short	0x0064
        /*001c*/ 	.short	0x0082
	.zero		2


//--------------------- .nv.info                  --------------------------
	.section	.nv.info,"",@"SHT_CUDA_INFO"
	.align	4


	//----- nvinfo : EIATTR_REGCOUNT
	.align		4
        /*0000*/ 	.byte	0x04, 0x2f
        /*0002*/ 	.short	(.L_1 - .L_0)
	.align		4
.L_0:
        /*0004*/ 	.word	index@(_Z9vectorAddPfS_S_i)
        /*0008*/ 	.word	0x0000000c


	//----- nvinfo : EIATTR_FRAME_SIZE
	.align		4
.L_1:
        /*000c*/ 	.byte	0x04, 0x11
        /*000e*/ 	.short	(.L_3 - .L_2)
	.align		4
.L_2:
        /*0010*/ 	.word	index@(_Z9vectorAddPfS_S_i)
        /*0014*/ 	.word	0x00000000


	//----- nvinfo : EIATTR_REGCOUNT
	.align		4
.L_3:
        /*0018*/ 	.byte	0x04, 0x2f
        /*001a*/ 	.short	(.L_5 - .L_4)
	.align		4
.L_4:
        /*001c*/ 	.word	index@(_Z10vectorInitPfi)
        /*0020*/ 	.word	0x0000000a


	//----- nvinfo : EIATTR_FRAME_SIZE
	.align		4
.L_5:
        /*0024*/ 	.byte	0x04, 0x11
        /*0026*/ 	.short	(.L_7 - .L_6)
	.align		4
.L_6:
        /*0028*/ 	.word	index@(_Z10vectorInitPfi)
        /*002c*/ 	.word	0x00000000


	//----- nvinfo : EIATTR_MIN_STACK_SIZE
	.align		4
.L_7:
        /*0030*/ 	.byte	0x04, 0x12
        /*0032*/ 	.short	(.L_9 - .L_8)
	.align		4
.L_8:
        /*0034*/ 	.word	index@(_Z10vectorInitPfi)
        /*0038*/ 	.word	0x00000000


	//----- nvinfo : EIATTR_MIN_STACK_SIZE
	.align		4
.L_9:
        /*003c*/ 	.byte	0x04, 0x12
        /*003e*/ 	.short	(.L_11 - .L_10)
	.align		4
.L_10:
        /*0040*/ 	.word	index@(_Z9vectorAddPfS_S_i)
        /*0044*/ 	.word	0x00000000
.L_11:


//--------------------- .nv.compat                --------------------------
	.section	.nv.compat,"",@"SHT_CUDA_COMPAT_INFO"
	.align	4
        /*0000*/ 	.byte	0x02, 0x09, 0x00, 0x00, 0x02, 0x02, 0x01, 0x00, 0x02, 0x05, 0x05, 0x00, 0x03, 0x07, 0x01, 0x01
        /*0010*/ 	.byte	0x02, 0x03, 0x00, 0x00, 0x02, 0x06, 0x01, 0x00, 0x04, 0x0b, 0x08, 0x00, 0x09, 0x00, 0x00, 0x00
        /*0020*/ 	.byte	0x00, 0x00, 0x00, 0x00


//--------------------- .nv.info._Z10vectorInitPfi --------------------------
	.section	.nv.info._Z10vectorInitPfi,"",@"SHT_CUDA_INFO"
	.sectionflags	@""
	.align	4


	//----- nvinfo : EIATTR_CUDA_API_VERSION
	.align		4
        /*0000*/ 	.byte	0x04, 0x37
        /*0002*/ 	.short	(.L_13 - .L_12)
.L_12:
        /*0004*/ 	.word	0x00000082


	//----- nvinfo : EIATTR_KPARAM_INFO
	.align		4
.L_13:
        /*0008*/ 	.byte	0x04, 0x17
        /*000a*/ 	.short	(.L_15 - .L_14)
.L_14:
        /*000c*/ 	.word	0x00000000
        /*0010*/ 	.short	0x0001
        /*0012*/ 	.short	0x0008
        /*0014*/ 	.byte	0x00, 0xf0, 0x11, 0x00


	//----- nvinfo : EIATTR_KPARAM_INFO
	.align		4
.L_15:
        /*0018*/ 	.byte	0x04, 0x17
        /*001a*/ 	.short	(.L_17 - .L_16)
.L_16:
        /*001c*/ 	.word	0x00000000
        /*0020*/ 	.short	0x0000
        /*0022*/ 	.short	0x0000
        /*0024*/ 	.byte	0x00, 0xf5, 0x21, 0x00


	//----- nvinfo : EIATTR_SPARSE_MMA_MASK
	.align		4
.L_17:
        /*0028*/ 	.byte	0x03, 0x50
        /*002a*/ 	.short	0x0000


	//----- nvinfo : EIATTR_MAXREG_COUNT
	.align		4
        /*002c*/ 	.byte	0x03, 0x1b
        /*002e*/ 	.short	0x00ff


	//----- nvinfo : EIATTR_MERCURY_ISA_VERSION
	.align		4
        /*0030*/ 	.byte	0x03, 0x5f
        /*0032*/ 	.short	0x0101


	//----- nvinfo : EIATTR_VRC_CTA_INIT_COUNT
	.align		4
        /*0034*/ 	.byte	0x02, 0x4a
	.zero		1
	.zero		1


	//----- nvinfo : EIATTR_EXIT_INSTR_OFFSETS
	.align		4
        /*0038*/ 	.byte	0x04, 0x1c
        /*003a*/ 	.short	(.L_19 - .L_18)


	//   ....[0]....
.L_18:
        /*003c*/ 	.word	0x00000070


	//   ....[1]....
        /*0040*/ 	.word	0x00000130


	//----- nvinfo : EIATTR_CBANK_PARAM_SIZE
	.align		4
.L_19:
        /*0044*/ 	.byte	0x03, 0x19
        /*0046*/ 	.short	0x000c


	//----- nvinfo : EIATTR_PARAM_CBANK
	.align		4
        /*0048*/ 	.byte	0x04, 0x0a
        /*004a*/ 	.short	(.L_21 - .L_20)
	.align		4
.L_20:
        /*004c*/ 	.word	index@(.nv.constant0._Z10vectorInitPfi)
        /*0050*/ 	.short	0x0380
        /*0052*/ 	.short	0x000c


	//----- nvinfo : EIATTR_SW_WAR
	.align		4
.L_21:
        /*0054*/ 	.byte	0x04, 0x36
        /*0056*/ 	.short	(.L_23 - .L_22)
.L_22:
        /*0058*/ 	.word	0x00000008
.L_23:


//--------------------- .nv.info._Z9vectorAddPfS_S_i --------------------------
	.section	.nv.info._Z9vectorAddPfS_S_i,"",@"SHT_CUDA_INFO"
	.sectionflags	@""
	.align	4


	//----- nvinfo : EIATTR_CUDA_API_VERSION
	.align		4
        /*0000*/ 	.byte	0x04, 0x37
        /*0002*/ 	.short	(.L_25 - .L_24)
.L_24:
        /*0004*/ 	.word	0x00000082


	//----- nvinfo : EIATTR_KPARAM_INFO
	.align		4
.L_25:
        /*0008*/ 	.byte	0x04, 0x17
        /*000a*/ 	.short	(.L_27 - .L_26)
.L_26:
        /*000c*/ 	.word	0x00000000
        /*0010*/ 	.short	0x0003
        /*0012*/ 	.short	0x0018
        /*0014*/ 	.byte	0x00, 0xf0, 0x11, 0x00


	//----- nvinfo : EIATTR_KPARAM_INFO
	.align		4
.L_27:
        /*0018*/ 	.byte	0x04, 0x17
        /*001a*/ 	.short	(.L_29 - .L_28)
.L_28:
        /*001c*/ 	.word	0x00000000
        /*0020*/ 	.short	0x0002
        /*0022*/ 	.short	0x0010
        /*0024*/ 	.byte	0x00, 0xf5, 0x21, 0x00


	//----- nvinfo : EIATTR_KPARAM_INFO
	.align		4
.L_29:
        /*0028*/ 	.byte	0x04, 0x17
        /*002a*/ 	.short	(.L_31 - .L_30)
.L_30:
        /*002c*/ 	.word	0x00000000
        /*0030*/ 	.short	0x0001
        /*0032*/ 	.short	0x0008
        /*0034*/ 	.byte	0x00, 0xf5, 0x21, 0x00


	//----- nvinfo : EIATTR_KPARAM_INFO
	.align		4
.L_31:
        /*0038*/ 	.byte	0x04, 0x17
        /*003a*/ 	.short	(.L_33 - .L_32)
.L_32:
        /*003c*/ 	.word	0x00000000
        /*0040*/ 	.short	0x0000
        /*0042*/ 	.short	0x0000
        /*0044*/ 	.byte	0x00, 0xf5, 0x21, 0x00


	//----- nvinfo : EIATTR_SPARSE_MMA_MASK
	.align		4
.L_33:
        /*0048*/ 	.byte	0x03, 0x50
        /*004a*/ 	.short	0x0000


	//----- nvinfo : EIATTR_MAXREG_COUNT
	.align		4
        /*004c*/ 	.byte	0x03, 0x1b
        /*004e*/ 	.short	0x00ff


	//----- nvinfo : EIATTR_MERCURY_ISA_VERSION
	.align		4
        /*0050*/ 	.byte	0x03, 0x5f
        /*0052*/ 	.short	0x0101


	//----- nvinfo : EIATTR_VRC_CTA_INIT_COUNT
	.align		4
        /*0054*/ 	.byte	0x02, 0x4a
	.zero		1
	.zero		1


	//----- nvinfo : EIATTR_EXIT_INSTR_OFFSETS
	.align		4
        /*0058*/ 	.byte	0x04, 0x1c
        /*005a*/ 	.short	(.L_35 - .L_34)


	//   ....[0]....
.L_34:
        /*005c*/ 	.word	0x00000070


	//   ....[1]....
        /*0060*/ 	.word	0x00000130


	//----- nvinfo : EIATTR_CBANK_PARAM_SIZE
	.align		4
.L_35:
        /*0064*/ 	.byte	0x03, 0x19
        /*0066*/ 	.short	0x001c


	//----- nvinfo : EIATTR_PARAM_CBANK
	.align		4
        /*0068*/ 	.byte	0x04, 0x0a
        /*006a*/ 	.short	(.L_37 - .L_36)
	.align		4
.L_36:
        /*006c*/ 	.word	index@(.nv.constant0._Z9vectorAddPfS_S_i)
        /*0070*/ 	.short	0x0380
        /*0072*/ 	.short	0x001c


	//----- nvinfo : EIATTR_SW_WAR
	.align		4
.L_37:
        /*0074*/ 	.byte	0x04, 0x36
        /*0076*/ 	.short	(.L_39 - .L_38)
.L_38:
        /*0078*/ 	.word	0x00000008
.L_39:


//--------------------- .nv.callgraph             --------------------------
	.section	.nv.callgraph,"",@"SHT_CUDA_CALLGRAPH"
	.align	4
	.sectionentsize	8
	.align		4
        /*0000*/ 	.word	0x00000000
	.align		4
        /*0004*/ 	.word	0xffffffff
	.align		4
        /*0008*/ 	.word	0x00000000
	.align		4
        /*000c*/ 	.word	0xfffffffe
	.align		4
        /*0010*/ 	.word	0x00000000
	.align		4
        /*0014*/ 	.word	0xfffffffd
	.align		4
        /*0018*/ 	.word	0x00000000
	.align		4
        /*001c*/ 	.word	0xfffffffc


//--------------------- .text._Z10vectorInitPfi   --------------------------
	.section	.text._Z10vectorInitPfi,"ax",@progbits
	.align	128
        .global         _Z10vectorInitPfi
        .type           _Z10vectorInitPfi,@function
        .size           _Z10vectorInitPfi,(.L_x_2 - _Z10vectorInitPfi)
        .other          _Z10vectorInitPfi,@"STO_CUDA_ENTRY STV_DEFAULT"
_Z10vectorInitPfi:
.text._Z10vectorInitPfi:
[----:B------:R-:W-:Y:S01]  /*0000*/  LDC R1, c[0x0][0x37c] ;  /* 0x0000df00ff017b82 */ /* 0x000fe20000000800 */
[----:B------:R-:W0:Y:S07]  /*0010*/  S2R R5, SR_TID.X ;  /* 0x0000000000057919 */ /* 0x000e2e0000002100 */
[----:B------:R-:W0:Y:S01]  /*0020*/  S2UR UR4, SR_CTAID.X ;  /* 0x00000000000479c3 */ /* 0x000e220000002500 */
[----:B------:R-:W1:Y:S07]  /*0030*/  LDCU UR5, c[0x0][0x388] ;  /* 0x00007100ff0577ac */ /* 0x000e6e0008000800 */
[----:B------:R-:W0:Y:S02]  /*0040*/  LDC R0, c[0x0][0x360] ;  /* 0x0000d800ff007b82 */ /* 0x000e240000000800 */
[----:B0-----:R-:W-:-:S05]  /*0050*/  IMAD R5, R0, UR4, R5 ;  /* 0x0000000400057c24 */ /* 0x001fca000f8e0205 */
[----:B-1----:R-:W-:-:S13]  /*0060*/  ISETP.GE.AND P0, PT, R5, UR5, PT ;  /* 0x0000000505007c0c */ /* 0x002fda000bf06270 */
[----:B------:R-:W-:Y:S05]  /*0070*/  @P0 EXIT ;  /* 0x000000000000094d */ /* 0x000fea0003800000 */
[----:B------:R-:W-:Y:S01]  /*0080*/  HFMA2 R0, -RZ, RZ, 0, 1.013278961181640625e-06 ;  /* 0x00000011ff007431 */ /* 0x000fe200000001ff */
[----:B------:R-:W0:Y:S01]  /*0090*/  LDC.64 R2, c[0x0][0x380] ;  /* 0x0000e000ff027b82 */ /* 0x000e220000000a00 */
[----:B------:R-:W1:Y:S03]  /*00a0*/  LDCU.64 UR4, c[0x0][0x358] ;  /* 0x00006b00ff0477ac */ /* 0x000e660008000a00 */
[----:B------:R-:W-:-:S04]  /*00b0*/  IMAD R0, R5, R0, 0xd ;  /* 0x0000000d05007424 */ /* 0x000fc800078e0200 */
[----:B------:R-:W-:-:S05]  /*00c0*/  IMAD.HI R4, R0, 0x51eb851f, RZ ;  /* 0x51eb851f00047827 */ /* 0x000fca00078e02ff */
[----:B------:R-:W-:-:S04]  /*00d0*/  SHF.R.U32.HI R7, RZ, 0x1f, R4 ;  /* 0x0000001fff077819 */ /* 0x000fc80000011604 */
[----:B------:R-:W-:Y:S01]  /*00e0*/  LEA.HI.SX32 R7, R4, R7, 0x1b ;  /* 0x0000000704077211 */ /* 0x000fe200078fdaff */
[----:B0-----:R-:W-:-:S04]  /*00f0*/  IMAD.WIDE R2, R5, 0x4, R2 ;  /* 0x0000000405027825 */ /* 0x001fc800078e0202 */
[----:B------:R-:W-:-:S05]  /*0100*/  IMAD R7, R7, -0x64, R0 ;  /* 0xffffff9c07077824 */ /* 0x000fca00078e0200 */
[----:B------:R-:W-:-:S05]  /*0110*/  I2FP.F32.S32 R7, R7 ;  /* 0x0000000700077245 */ /* 0x000fca0000201400 */
[----:B-1----:R-:W-:Y:S01]  /*0120*/  STG.E desc[UR4][R2.64], R7 ;  /* 0x0000000702007986 */ /* 0x002fe2000c101904 */
[----:B------:R-:W-:Y:S05]  /*0130*/  EXIT ;  /* 0x000000000000794d */ /* 0x000fea0003800000 */
.L_x_0:
[----:B------:R-:W-:-:S00]  /*0140*/  BRA `(.L_x_0) ;  /* 0xfffffffc00fc7947 */ /* 0x000fc0000383ffff */
[----:B------:R-:W-:-:S00]  /*0150*/  NOP ;  /* 0x0000000000007918 */ /* 0x000fc00000000000 */
        /* <DEDUP_REMOVED lines=10> */
.L_x_2:


//--------------------- .text._Z9vectorAddPfS_S_i --------------------------
	.section	.text._Z9vectorAddPfS_S_i,"ax",@progbits
	.align	128
        .global         _Z9vectorAddPfS_S_i
        .type           _Z9vectorAddPfS_S_i,@function
        .size           _Z9vectorAddPfS_S_i,(.L_x_3 - _Z9vectorAddPfS_S_i)
        .other          _Z9vectorAddPfS_S_i,@"STO_CUDA_ENTRY STV_DEFAULT"
_Z9vectorAddPfS_S_i:
.text._Z9vectorAddPfS_S_i:
        /* <DEDUP_REMOVED lines=8> */
[----:B------:R-:W0:Y:S01]  /*0080*/  LDC.64 R2, c[0x0][0x380] ;  /* 0x0000e000ff027b82 */ /* 0x000e220000000a00 */
[----:B------:R-:W1:Y:S07]  /*0090*/  LDCU.64 UR4, c[0x0][0x358] ;  /* 0x00006b00ff0477ac */ /* 0x000e6e0008000a00 */
[----:B------:R-:W2:Y:S08]  /*00a0*/  LDC.64 R4, c[0x0][0x388] ;  /* 0x0000e200ff047b82 */ /* 0x000eb00000000a00 */
[----:B------:R-:W3:Y:S01]  /*00b0*/  LDC.64 R6, c[0x0][0x390] ;  /* 0x0000e400ff067b82 */ /* 0x000ee20000000a00 */
[----:B0-----:R-:W-:-:S06]  /*00c0*/  IMAD.WIDE R2, R9, 0x4, R2 ;  /* 0x0000000409027825 */ /* 0x001fcc00078e0202 */
[----:B-1----:R-:W4:Y:S01]  /*00d0*/  LDG.E R2, desc[UR4][R2.64] ;  /* 0x0000000402027981 */ /* 0x002f22000c1e1900 */
[----:B--2---:R-:W-:-:S06]  /*00e0*/  IMAD.WIDE R4, R9, 0x4, R4 ;  /* 0x0000000409047825 */ /* 0x004fcc00078e0204 */
[----:B------:R-:W4:Y:S01]  /*00f0*/  LDG.E R5, desc[UR4][R4.64] ;  /* 0x0000000404057981 */ /* 0x000f22000c1e1900 */
[----:B---3--:R-:W-:-:S04]  /*0100*/  IMAD.WIDE R6, R9, 0x4, R6 ;  /* 0x0000000409067825 */ /* 0x008fc800078e0206 */
[----:B----4-:R-:W-:-:S05]  /*0110*/  FADD R9, R2, R5 ;  /* 0x0000000502097221 */ /* 0x010fca0000000000 */
[----:B------:R-:W-:Y:S01]  /*0120*/  STG.E desc[UR4][R6.64], R9 ;  /* 0x0000000906007986 */ /* 0x000fe2000c101904 */
[----:B------:R-:W-:Y:S05]  /*0130*/  EXIT ;  /* 0x000000000000794d */ /* 0x000fea0003800000 */
.L_x_1:
        /* <DEDUP_REMOVED lines=12> */
.L_x_3:


//--------------------- .nv.shared.reserved.0     --------------------------
	.section	.nv.shared.reserved.0,"aw",@nobits
	.weak		__nv_reservedSMEM_offset_0_alias
	.size		__nv_reservedSMEM_offset_0_alias, 0, 64
	.other		__nv_reservedSMEM_offset_0_alias,@"STO_CUDA_RESERVED_SHARED STV_DEFAULT"
__nv_reservedSMEM_offset_0_alias:
	.zero		0
	.zero		64


//--------------------- .nv.constant0._Z10vectorInitPfi --------------------------
	.section	.nv.constant0._Z10vectorInitPfi,"a",@progbits
	.sectionflags	@""
	.align	4
.nv.constant0._Z10vectorInitPfi:
	.zero		908


//--------------------- .nv.constant0._Z9vectorAddPfS_S_i --------------------------
	.section	.nv.constant0._Z9vectorAddPfS_S_i,"a",@progbits
	.sectionflags	@""
	.align	4
.nv.constant0._Z9vectorAddPfS_S_i:
	.zero		924


//--------------------- SYMBOLS --------------------------

	.type		.nv.reservedSmem.offset0,@object
	.size		.nv.reservedSmem.offset0,0x4
